//
// Generated by NVIDIA NVVM Compiler
//
// Compiler Build ID: CL-36424714
// Cuda compilation tools, release 13.0, V13.0.88
// Based on NVVM 20.0.0
//

.version 9.0
.target sm_100
.address_size 64

	// .globl	_Z10stencil_1dPfS_i
// _ZZ10stencil_1dPfS_iE4temp has been demoted

.visible .entry _Z10stencil_1dPfS_i(
	.param .u64 .ptr .align 1 _Z10stencil_1dPfS_i_param_0,
	.param .u64 .ptr .align 1 _Z10stencil_1dPfS_i_param_1,
	.param .u32 _Z10stencil_1dPfS_i_param_2
)
{
	.reg .pred 	%p<6>;
	.reg .b32 	%r<12>;
	.reg .b32 	%f<13>;
	.reg .b64 	%rd<11>;
	// demoted variable
	.shared .align 4 .b8 _ZZ10stencil_1dPfS_iE4temp[520];
	ld.param.u64 	%rd4, [_Z10stencil_1dPfS_i_param_0];
	ld.param.u64 	%rd3, [_Z10stencil_1dPfS_i_param_1];
	ld.param.u32 	%r4, [_Z10stencil_1dPfS_i_param_2];
	cvta.to.global.u64 	%rd1, %rd4;
	mov.u32 	%r1, %tid.x;
	mov.u32 	%r5, %ctaid.x;
	mov.u32 	%r6, %ntid.x;
	mad.lo.s32 	%r2, %r5, %r6, %r1;
	setp.ge.s32 	%p1, %r2, %r4;
	mul.wide.s32 	%rd5, %r2, 4;
	add.s64 	%rd2, %rd1, %rd5;
	shl.b32 	%r7, %r1, 2;
	mov.u32 	%r8, _ZZ10stencil_1dPfS_iE4temp;
	add.s32 	%r3, %r8, %r7;
	@%p1 bra 	$L__BB0_2;
	ld.global.f32 	%f3, [%rd2];
	st.shared.f32 	[%r3+4], %f3;
$L__BB0_2:
	setp.ne.s32 	%p2, %r1, 0;
	@%p2 bra 	$L__BB0_8;
	setp.lt.s32 	%p3, %r2, 1;
	mov.f32 	%f12, 0f00000000;
	@%p3 bra 	$L__BB0_5;
	add.s32 	%r9, %r2, -1;
	mul.wide.u32 	%rd6, %r9, 4;
	add.s64 	%rd7, %rd1, %rd6;
	ld.global.f32 	%f12, [%rd7];
$L__BB0_5:
	st.shared.f32 	[_ZZ10stencil_1dPfS_iE4temp], %f12;
	add.s32 	%r10, %r2, 128;
	setp.ge.s32 	%p4, %r10, %r4;
	@%p4 bra 	$L__BB0_7;
	ld.global.f32 	%f5, [%rd2+512];
	st.shared.f32 	[_ZZ10stencil_1dPfS_iE4temp+516], %f5;
	bra.uni 	$L__BB0_8;
$L__BB0_7:
	mov.b32 	%r11, 0;
	st.shared.u32 	[_ZZ10stencil_1dPfS_iE4temp+516], %r11;
$L__BB0_8:
	setp.ge.s32 	%p5, %r2, %r4;
	bar.sync 	0;
	@%p5 bra 	$L__BB0_10;
	ld.shared.f32 	%f6, [%r3];
	add.f32 	%f7, %f6, 0f00000000;
	ld.shared.f32 	%f8, [%r3+4];
	add.f32 	%f9, %f7, %f8;
	ld.shared.f32 	%f10, [%r3+8];
	add.f32 	%f11, %f9, %f10;
	cvta.to.global.u64 	%rd8, %rd3;
	add.s64 	%rd10, %rd8, %rd5;
	st.global.f32 	[%rd10], %f11;
$L__BB0_10:
	ret;

}


// ===== COMPILED SASS (sm_100) =====

	.target	sm_100

	.elftype	@"ET_EXEC"


//--------------------- .note.nv.tkinfo           --------------------------
	.section	.note.nv.tkinfo,"",@"SHT_NOTE"
	.sectionflags	@"SHF_NOTE_NV_TKINFO"
	.tkinfo
        /*0018*/ 	.word	0x00000002
        /*0030*/ 	.string	""
        /*0030*/ 	.string	"ptxas"
        /*0030*/ 	.string	"Cuda compilation tools, release 13.0, V13.0.88"
        /*0030*/ 	.string	"Build cuda_13.0.r13.0/compiler.36424714_0"
        /*0030*/ 	.string	"-arch sm_100 -m 64 "



//--------------------- .note.nv.cuinfo           --------------------------
	.section	.note.nv.cuinfo,"",@"SHT_NOTE"
	.sectionflags	@"SHF_NOTE_NV_CUINFO"
        /*0018*/ 	.short	0x0002
        /*001a*/ 	.short	0x0064
        /*001c*/ 	.short	0x0082
	.zero		2


//--------------------- .nv.info                  --------------------------
	.section	.nv.info,"",@"SHT_CUDA_INFO"
	.align	4


	//----- nvinfo : EIATTR_REGCOUNT
	.align		4
        /*0000*/ 	.byte	0x04, 0x2f
        /*0002*/ 	.short	(.L_1 - .L_0)
	.align		4
.L_0:
        /*0004*/ 	.word	index@(_Z10stencil_1dPfS_i)
        /*0008*/ 	.word	0x0000000c


	//----- nvinfo : EIATTR_FRAME_SIZE
	.align		4
.L_1:
        /*000c*/ 	.byte	0x04, 0x11
        /*000e*/ 	.short	(.L_3 - .L_2)
	.align		4
.L_2:
        /*0010*/ 	.word	index@(_Z10stencil_1dPfS_i)
        /*0014*/ 	.word	0x00000000


	//----- nvinfo : EIATTR_MIN_STACK_SIZE
	.align		4
.L_3:
        /*0018*/ 	.byte	0x04, 0x12
        /*001a*/ 	.short	(.L_5 - .L_4)
	.align		4
.L_4:
        /*001c*/ 	.word	index@(_Z10stencil_1dPfS_i)
        /*0020*/ 	.word	0x00000000
.L_5:


//--------------------- .nv.compat                --------------------------
	.section	.nv.compat,"",@"SHT_CUDA_COMPAT_INFO"
	.align	4
        /*0000*/ 	.byte	0x02, 0x09, 0x00, 0x00, 0x02, 0x02, 0x01, 0x00, 0x02, 0x05, 0x05, 0x00, 0x03, 0x07, 0x01, 0x01
        /*0010*/ 	.byte	0x02, 0x03, 0x00, 0x00, 0x02, 0x06, 0x01, 0x00, 0x04, 0x0b, 0x08, 0x00, 0x09, 0x00, 0x00, 0x00
        /*0020*/ 	.byte	0x00, 0x00, 0x00, 0x00


//--------------------- .nv.info._Z10stencil_1dPfS_i --------------------------
	.section	.nv.info._Z10stencil_1dPfS_i,"",@"SHT_CUDA_INFO"
	.sectionflags	@""
	.align	4


	//----- nvinfo : EIATTR_CUDA_API_VERSION
	.align		4
        /*0000*/ 	.byte	0x04, 0x37
        /*0002*/ 	.short	(.L_7 - .L_6)
.L_6:
        /*0004*/ 	.word	0x00000082


	//----- nvinfo : EIATTR_KPARAM_INFO
	.align		4
.L_7:
        /*0008*/ 	.byte	0x04, 0x17
        /*000a*/ 	.short	(.L_9 - .L_8)
.L_8:
        /*000c*/ 	.word	0x00000000
        /*0010*/ 	.short	0x0002
        /*0012*/ 	.short	0x0010
        /*0014*/ 	.byte	0x00, 0xf0, 0x11, 0x00


	//----- nvinfo : EIATTR_KPARAM_INFO
	.align		4
.L_9:
        /*0018*/ 	.byte	0x04, 0x17
        /*001a*/ 	.short	(.L_11 - .L_10)
.L_10:
        /*001c*/ 	.word	0x00000000
        /*0020*/ 	.short	0x0001
        /*0022*/ 	.short	0x0008
        /*0024*/ 	.byte	0x00, 0xf5, 0x21, 0x00


	//----- nvinfo : EIATTR_KPARAM_INFO
	.align		4
.L_11:
        /*0028*/ 	.byte	0x04, 0x17
        /*002a*/ 	.short	(.L_13 - .L_12)
.L_12:
        /*002c*/ 	.word	0x00000000
        /*0030*/ 	.short	0x0000
        /*0032*/ 	.short	0x0000
        /*0034*/ 	.byte	0x00, 0xf5, 0x21, 0x00


	//----- nvinfo : EIATTR_SPARSE_MMA_MASK
	.align		4
.L_13:
        /*0038*/ 	.byte	0x03, 0x50
        /*003a*/ 	.short	0x0000


	//----- nvinfo : EIATTR_MAXREG_COUNT
	.align		4
        /*003c*/ 	.byte	0x03, 0x1b
        /*003e*/ 	.short	0x00ff


	//----- nvinfo : EIATTR_NUM_BARRIERS
	.align		4
        /*0040*/ 	.byte	0x02, 0x4c
        /*0042*/ 	.byte	0x01
	.zero		1


	//----- nvinfo : EIATTR_MERCURY_ISA_VERSION
	.align		4
        /*0044*/ 	.byte	0x03, 0x5f
        /*0046*/ 	.short	0x0101


	//----- nvinfo : EIATTR_VRC_CTA_INIT_COUNT
	.align		4
        /*0048*/ 	.byte	0x02, 0x4a
	.zero		1
	.zero		1


	//----- nvinfo : EIATTR_EXIT_INSTR_OFFSETS
	.align		4
        /*004c*/ 	.byte	0x04, 0x1c
        /*004e*/ 	.short	(.L_15 - .L_14)


	//   ....[0]....
.L_14:
        /*0050*/ 	.word	0x00000200


	//   ....[1]....
        /*0054*/ 	.word	0x000002a0


	//----- nvinfo : EIATTR_CRS_STACK_SIZE
	.align		4
.L_15:
        /*0058*/ 	.byte	0x04, 0x1e
        /*005a*/ 	.short	(.L_17 - .L_16)
.L_16:
        /*005c*/ 	.word	0x00000000


	//----- nvinfo : EIATTR_CBANK_PARAM_SIZE
	.align		4
.L_17:
        /*0060*/ 	.byte	0x03, 0x19
        /*0062*/ 	.short	0x0014


	//----- nvinfo : EIATTR_PARAM_CBANK
	.align		4
        /*0064*/ 	.byte	0x04, 0x0a
        /*0066*/ 	.short	(.L_19 - .L_18)
	.align		4
.L_18:
        /*0068*/ 	.word	index@(.nv.constant0._Z10stencil_1dPfS_i)
        /*006c*/ 	.short	0x0380
        /*006e*/ 	.short	0x0014


	//----- nvinfo : EIATTR_SW_WAR
	.align		4
.L_19:
        /*0070*/ 	.byte	0x04, 0x36
        /*0072*/ 	.short	(.L_21 - .L_20)
.L_20:
        /*0074*/ 	.word	0x00000008
.L_21:


//--------------------- .nv.callgraph             --------------------------
	.section	.nv.callgraph,"",@"SHT_CUDA_CALLGRAPH"
	.align	4
	.sectionentsize	8
	.align		4
        /*0000*/ 	.word	0x00000000
	.align		4
        /*0004*/ 	.word	0xffffffff
	.align		4
        /*0008*/ 	.word	0x00000000
	.align		4
        /*000c*/ 	.word	0xfffffffe
	.align		4
        /*0010*/ 	.word	0x00000000
	.align		4
        /*0014*/ 	.word	0xfffffffd
	.align		4
        /*0018*/ 	.word	0x00000000
	.align		4
        /*001c*/ 	.word	0xfffffffc


//--------------------- .text._Z10stencil_1dPfS_i --------------------------
	.section	.text._Z10stencil_1dPfS_i,"ax",@progbits
	.align	128
        .global         _Z10stencil_1dPfS_i
        .type           _Z10stencil_1dPfS_i,@function
        .size           _Z10stencil_1dPfS_i,(.L_x_3 - _Z10stencil_1dPfS_i)
        .other          _Z10stencil_1dPfS_i,@"STO_CUDA_ENTRY STV_DEFAULT"
_Z10stencil_1dPfS_i:
.text._Z10stencil_1dPfS_i:
[----:B------:R-:W-:Y:S01]  /*0000*/  LDC R1, c[0x0][0x37c] ;  /* 0x0000df00ff017b82 */ /* 0x000fe20000000800 */
[----:B------:R-:W0:Y:S07]  /*0010*/  S2R R0, SR_TID.X ;  /* 0x0000000000007919 */ /* 0x000e2e0000002100 */
[----:B------:R-:W0:Y:S01]  /*0020*/  S2UR UR4, SR_CTAID.X ;  /* 0x00000000000479c3 */ /* 0x000e220000002500 */
[----:B------:R-:W1:Y:S01]  /*0030*/  LDCU UR8, c[0x0][0x390] ;  /* 0x00007200ff0877ac */ /* 0x000e620008000800 */
[----:B------:R-:W2:Y:S06]  /*0040*/  LDCU.64 UR6, c[0x0][0x358] ;  /* 0x00006b00ff0677ac */ /* 0x000eac0008000a00 */
[----:B------:R-:W0:Y:S08]  /*0050*/  LDC R7, c[0x0][0x360] ;  /* 0x0000d800ff077b82 */ /* 0x000e300000000800 */
[----:B------:R-:W3:Y:S01]  /*0060*/  LDC.64 R4, c[0x0][0x380] ;  /* 0x0000e000ff047b82 */ /* 0x000ee20000000a00 */
[----:B0-----:R-:W-:-:S05]  /*0070*/  IMAD R7, R7, UR4, R0 ;  /* 0x0000000407077c24 */ /* 0x001fca000f8e0200 */
[C---:B-1----:R-:W-:Y:S01]  /*0080*/  ISETP.GE.AND P0, PT, R7.reuse, UR8, PT ;  /* 0x0000000807007c0c */ /* 0x042fe2000bf06270 */
[----:B---3--:R-:W-:-:S12]  /*0090*/  IMAD.WIDE R2, R7, 0x4, R4 ;  /* 0x0000000407027825 */ /* 0x008fd800078e0204 */
[----:B--2---:R-:W2:Y:S01]  /*00a0*/  @!P0 LDG.E R9, desc[UR6][R2.64] ;  /* 0x0000000602098981 */ /* 0x004ea2000c1e1900 */
[----:B------:R-:W0:Y:S01]  /*00b0*/  S2UR UR5, SR_CgaCtaId ;  /* 0x00000000000579c3 */ /* 0x000e220000008800 */
[----:B------:R-:W-:Y:S01]  /*00c0*/  UMOV UR4, 0x400 ;  /* 0x0000040000047882 */ /* 0x000fe20000000000 */
[----:B------:R-:W-:Y:S01]  /*00d0*/  ISETP.NE.AND P1, PT, R0, RZ, PT ;  /* 0x000000ff0000720c */ /* 0x000fe20003f25270 */
[----:B------:R-:W-:Y:S01]  /*00e0*/  BSSY.RECONVERGENT B0, `(.L_x_0) ;  /* 0x0000010000007945 */ /* 0x000fe20003800200 */
[----:B0-----:R-:W-:-:S06]  /*00f0*/  ULEA UR4, UR5, UR4, 0x18 ;  /* 0x0000000405047291 */ /* 0x001fcc000f8ec0ff */
[----:B------:R-:W-:-:S05]  /*0100*/  LEA R0, R0, UR4, 0x2 ;  /* 0x0000000400007c11 */ /* 0x000fca000f8e10ff */
[----:B--2---:R0:W-:Y:S01]  /*0110*/  @!P0 STS [R0+0x4], R9 ;  /* 0x0000040900008388 */ /* 0x0041e20000000800 */
[----:B------:R-:W-:Y:S05]  /*0120*/  @P1 BRA `(.L_x_1) ;  /* 0x00000000002c1947 */ /* 0x000fea0003800000 */
[C---:B------:R-:W-:Y:S02]  /*0130*/  ISETP.GE.AND P1, PT, R7.reuse, 0x1, PT ;  /* 0x000000010700780c */ /* 0x040fe40003f26270 */
[----:B------:R-:W-:-:S04]  /*0140*/  IADD3 R6, PT, PT, R7, 0x80, RZ ;  /* 0x0000008007067810 */ /* 0x000fc80007ffe0ff */
[----:B------:R-:W-:Y:S01]  /*0150*/  ISETP.GE.AND P2, PT, R6, UR8, PT ;  /* 0x0000000806007c0c */ /* 0x000fe2000bf46270 */
[----:B------:R-:W-:-:S06]  /*0160*/  HFMA2 R6, -RZ, RZ, 0, 0 ;  /* 0x00000000ff067431 */ /* 0x000fcc00000001ff */
[----:B0-----:R-:W-:-:S05]  /*0170*/  @P1 IADD3 R9, PT, PT, R7, -0x1, RZ ;  /* 0xffffffff07091810 */ /* 0x001fca0007ffe0ff */
[----:B------:R-:W-:Y:S01]  /*0180*/  @P1 IMAD.WIDE.U32 R4, R9, 0x4, R4 ;  /* 0x0000000409041825 */ /* 0x000fe200078e0004 */
[----:B------:R-:W2:Y:S04]  /*0190*/  @!P2 LDG.E R2, desc[UR6][R2.64+0x200] ;  /* 0x000200060202a981 */ /* 0x000ea8000c1e1900 */
[----:B------:R-:W3:Y:S04]  /*01a0*/  @P1 LDG.E R6, desc[UR6][R4.64] ;  /* 0x0000000604061981 */ /* 0x000ee8000c1e1900 */
[----:B--2---:R1:W-:Y:S04]  /*01b0*/  @!P2 STS [UR4+0x204], R2 ;  /* 0x00020402ff00a988 */ /* 0x0043e80008000804 */
[----:B---3--:R1:W-:Y:S04]  /*01c0*/  STS [UR4], R6 ;  /* 0x00000006ff007988 */ /* 0x0083e80008000804 */
[----:B------:R-:W-:Y:S01]  /*01d0*/  @P2 STS [UR4+0x204], RZ ;  /* 0x000204ffff002988 */ /* 0x000fe20008000804 */
.L_x_1:
[----:B------:R-:W-:Y:S05]  /*01e0*/  BSYNC.RECONVERGENT B0 ;  /* 0x0000000000007941 */ /* 0x000fea0003800200 */
.L_x_0:
[----:B------:R-:W-:Y:S06]  /*01f0*/  BAR.SYNC.DEFER_BLOCKING 0x0 ;  /* 0x0000000000007b1d */ /* 0x000fec0000010000 */
[----:B------:R-:W-:Y:S05]  /*0200*/  @P0 EXIT ;  /* 0x000000000000094d */ /* 0x000fea0003800000 */
[----:B------:R-:W2:Y:S01]  /*0210*/  LDS R4, [R0] ;  /* 0x0000000000047984 */ /* 0x000ea20000000800 */
[----:B-1----:R-:W1:Y:S03]  /*0220*/  LDC.64 R2, c[0x0][0x388] ;  /* 0x0000e200ff027b82 */ /* 0x002e660000000a00 */
[----:B------:R-:W3:Y:S04]  /*0230*/  LDS R5, [R0+0x4] ;  /* 0x0000040000057984 */ /* 0x000ee80000000800 */
[----:B0-----:R-:W0:Y:S01]  /*0240*/  LDS R9, [R0+0x8] ;  /* 0x0000080000097984 */ /* 0x001e220000000800 */
[----:B-1----:R-:W-:-:S04]  /*0250*/  IMAD.WIDE R2, R7, 0x4, R2 ;  /* 0x0000000407027825 */ /* 0x002fc800078e0202 */
[----:B--2---:R-:W-:-:S04]  /*0260*/  FADD R4, RZ, R4 ;  /* 0x00000004ff047221 */ /* 0x004fc80000000000 */
[----:B---3--:R-:W-:-:S04]  /*0270*/  FADD R4, R4, R5 ;  /* 0x0000000504047221 */ /* 0x008fc80000000000 */
[----:B0-----:R-:W-:-:S05]  /*0280*/  FADD R9, R4, R9 ;  /* 0x0000000904097221 */ /* 0x001fca0000000000 */
[----:B------:R-:W-:Y:S01]  /*0290*/  STG.E desc[UR6][R2.64], R9 ;  /* 0x0000000902007986 */ /* 0x000fe2000c101906 */
[----:B------:R-:W-:Y:S05]  /*02a0*/  EXIT ;  /* 0x000000000000794d */ /* 0x000fea0003800000 */
.L_x_2:
[----:B------:R-:W-:-:S00]  /*02b0*/  BRA `(.L_x_2) ;  /* 0xfffffffc00fc7947 */ /* 0x000fc0000383ffff */
[----:B------:R-:W-:-:S00]  /*02c0*/  NOP ;  /* 0x0000000000007918 */ /* 0x000fc00000000000 */
        /* <DEDUP_REMOVED lines=11> */
.L_x_3:


//--------------------- .nv.shared._Z10stencil_1dPfS_i --------------------------
	.section	.nv.shared._Z10stencil_1dPfS_i,"aw",@nobits
	.sectionflags	@""
	.align	4
.nv.shared._Z10stencil_1dPfS_i:
	.zero		1544


//--------------------- .nv.shared.reserved.0     --------------------------
	.section	.nv.shared.reserved.0,"aw",@nobits
	.weak		__nv_reservedSMEM_offset_0_alias
	.size		__nv_reservedSMEM_offset_0_alias, 0, 64
	.other		__nv_reservedSMEM_offset_0_alias,@"STO_CUDA_RESERVED_SHARED STV_DEFAULT"
__nv_reservedSMEM_offset_0_alias:
	.zero		0
	.zero		64


//--------------------- .nv.constant0._Z10stencil_1dPfS_i --------------------------
	.section	.nv.constant0._Z10stencil_1dPfS_i,"a",@progbits
	.sectionflags	@""
	.align	4
.nv.constant0._Z10stencil_1dPfS_i:
	.zero		916


//--------------------- SYMBOLS --------------------------

	.type		.nv.reservedSmem.offset0,@object
	.size		.nv.reservedSmem.offset0,0x4
	.type		.nv.reservedSmem.cap,@object
	.size		.nv.reservedSmem.cap,0x4
